//
// Generated by NVIDIA NVVM Compiler
//
// Compiler Build ID: CL-36424714
// Cuda compilation tools, release 13.0, V13.0.88
// Based on NVVM 20.0.0
//

.version 9.0
.target sm_100
.address_size 64


.entry _ZN36_GLOBAL__N__e3aab512_4_k_cu_e7fdbb9e15gol_step_kernelEPKmPmii(
	.param .u64 .ptr .align 1 _ZN36_GLOBAL__N__e3aab512_4_k_cu_e7fdbb9e15gol_step_kernelEPKmPmii_param_0,
	.param .u64 .ptr .align 1 _ZN36_GLOBAL__N__e3aab512_4_k_cu_e7fdbb9e15gol_step_kernelEPKmPmii_param_1,
	.param .u32 _ZN36_GLOBAL__N__e3aab512_4_k_cu_e7fdbb9e15gol_step_kernelEPKmPmii_param_2,
	.param .u32 _ZN36_GLOBAL__N__e3aab512_4_k_cu_e7fdbb9e15gol_step_kernelEPKmPmii_param_3
)
{
	.reg .pred 	%p<23>;
	.reg .b32 	%r<48>;
	.reg .b64 	%rd<205>;

	ld.param.u64 	%rd54, [_ZN36_GLOBAL__N__e3aab512_4_k_cu_e7fdbb9e15gol_step_kernelEPKmPmii_param_0];
	ld.param.u32 	%r5, [_ZN36_GLOBAL__N__e3aab512_4_k_cu_e7fdbb9e15gol_step_kernelEPKmPmii_param_2];
	ld.param.u32 	%r6, [_ZN36_GLOBAL__N__e3aab512_4_k_cu_e7fdbb9e15gol_step_kernelEPKmPmii_param_3];
	cvta.to.global.u64 	%rd1, %rd54;
	cvt.s64.s32 	%rd2, %r5;
	mul.wide.s32 	%rd56, %r6, %r5;
	mov.u32 	%r7, %ctaid.x;
	mov.u32 	%r8, %ntid.x;
	mov.u32 	%r9, %tid.x;
	mad.lo.s32 	%r10, %r7, %r8, %r9;
	cvt.u64.u32 	%rd3, %r10;
	setp.le.u64 	%p3, %rd56, %rd3;
	@%p3 bra 	$L__BB0_22;
	and.b64  	%rd57, %rd2, -4294967296;
	setp.ne.s64 	%p4, %rd57, 0;
	@%p4 bra 	$L__BB0_3;
	cvt.u32.u64 	%r11, %rd2;
	cvt.u32.u64 	%r12, %rd3;
	div.u32 	%r13, %r12, %r11;
	mul.lo.s32 	%r14, %r13, %r11;
	sub.s32 	%r15, %r12, %r14;
	cvt.u64.u32 	%rd188, %r13;
	cvt.u64.u32 	%rd189, %r15;
	bra.uni 	$L__BB0_4;
$L__BB0_3:
	div.u64 	%rd188, %rd3, %rd2;
	mul.lo.s64 	%rd58, %rd188, %rd2;
	sub.s64 	%rd189, %rd3, %rd58;
$L__BB0_4:
	cvt.u32.u64 	%r1, %rd188;
	cvt.u32.u64 	%r2, %rd189;
	cvt.s64.s32 	%rd60, %rd188;
	mul.lo.s64 	%rd10, %rd60, %rd2;
	add.s32 	%r3, %r2, 1;
	setp.ge.s32 	%p5, %r3, %r5;
	min.s32 	%r16, %r2, %r1;
	setp.lt.s32 	%p6, %r16, 1;
	add.s32 	%r4, %r1, 1;
	setp.ge.s32 	%p7, %r4, %r6;
	or.pred  	%p8, %p5, %p7;
	or.pred  	%p9, %p8, %p6;
	@%p9 bra 	$L__BB0_6;
	sub.s64 	%rd103, %rd10, %rd2;
	shl.b64 	%rd104, %rd189, 32;
	add.s64 	%rd105, %rd104, -4294967296;
	shr.u64 	%rd106, %rd105, 32;
	add.s64 	%rd107, %rd103, %rd106;
	shl.b64 	%rd108, %rd107, 3;
	add.s64 	%rd109, %rd1, %rd108;
	ld.global.nc.u64 	%rd196, [%rd109];
	add.s64 	%rd110, %rd103, %rd189;
	shl.b64 	%rd111, %rd110, 3;
	add.s64 	%rd112, %rd1, %rd111;
	ld.global.nc.u64 	%rd197, [%rd112];
	add.s64 	%rd113, %rd104, 4294967296;
	shr.s64 	%rd114, %rd113, 32;
	add.s64 	%rd115, %rd103, %rd114;
	shl.b64 	%rd116, %rd115, 3;
	add.s64 	%rd117, %rd1, %rd116;
	ld.global.nc.u64 	%rd198, [%rd117];
	shl.b64 	%rd118, %rd2, 3;
	add.s64 	%rd119, %rd109, %rd118;
	ld.global.nc.u64 	%rd199, [%rd119];
	add.s64 	%rd120, %rd112, %rd118;
	ld.global.nc.u64 	%rd200, [%rd120];
	add.s64 	%rd121, %rd117, %rd118;
	ld.global.nc.u64 	%rd201, [%rd121];
	add.s64 	%rd122, %rd119, %rd118;
	ld.global.nc.u64 	%rd202, [%rd122];
	add.s64 	%rd123, %rd120, %rd118;
	ld.global.nc.u64 	%rd203, [%rd123];
	add.s64 	%rd124, %rd121, %rd118;
	ld.global.nc.u64 	%rd204, [%rd124];
	bra.uni 	$L__BB0_21;
$L__BB0_6:
	setp.lt.s32 	%p10, %r4, %r6;
	setp.gt.s32 	%p11, %r1, 0;
	sub.s64 	%rd62, %rd10, %rd2;
	selp.b64 	%rd20, %rd62, 0, %p11;
	add.s64 	%rd63, %rd10, %rd2;
	selp.b64 	%rd21, %rd63, 0, %p10;
	shl.b64 	%rd22, %rd189, 32;
	add.s64 	%rd64, %rd22, -4294967296;
	shr.s64 	%rd23, %rd64, 32;
	mov.b64 	%rd196, 0;
	min.s32 	%r17, %r1, %r2;
	setp.lt.s32 	%p12, %r17, 1;
	@%p12 bra 	$L__BB0_8;
	add.s64 	%rd65, %rd20, %rd23;
	shl.b64 	%rd66, %rd65, 3;
	add.s64 	%rd67, %rd1, %rd66;
	ld.global.nc.u64 	%rd196, [%rd67];
$L__BB0_8:
	setp.lt.s32 	%p14, %r1, 1;
	shr.s64 	%rd26, %rd22, 32;
	mov.b64 	%rd197, 0;
	mov.pred 	%p22, -1;
	@%p14 bra 	$L__BB0_10;
	ld.param.u64 	%rd180, [_ZN36_GLOBAL__N__e3aab512_4_k_cu_e7fdbb9e15gol_step_kernelEPKmPmii_param_0];
	add.s64 	%rd69, %rd20, %rd26;
	cvta.to.global.u64 	%rd70, %rd180;
	shl.b64 	%rd71, %rd69, 3;
	add.s64 	%rd72, %rd70, %rd71;
	ld.global.nc.u64 	%rd197, [%rd72];
	setp.ge.s32 	%p22, %r3, %r5;
$L__BB0_10:
	add.s64 	%rd74, %rd22, 4294967296;
	shr.s64 	%rd29, %rd74, 32;
	mov.b64 	%rd198, 0;
	@%p22 bra 	$L__BB0_12;
	ld.param.u64 	%rd181, [_ZN36_GLOBAL__N__e3aab512_4_k_cu_e7fdbb9e15gol_step_kernelEPKmPmii_param_0];
	add.s64 	%rd75, %rd20, %rd29;
	cvta.to.global.u64 	%rd76, %rd181;
	shl.b64 	%rd77, %rd75, 3;
	add.s64 	%rd78, %rd76, %rd77;
	ld.global.nc.u64 	%rd198, [%rd78];
$L__BB0_12:
	setp.lt.s32 	%p15, %r2, 1;
	mov.b64 	%rd199, 0;
	@%p15 bra 	$L__BB0_14;
	ld.param.u64 	%rd182, [_ZN36_GLOBAL__N__e3aab512_4_k_cu_e7fdbb9e15gol_step_kernelEPKmPmii_param_0];
	add.s64 	%rd80, %rd23, %rd10;
	cvta.to.global.u64 	%rd81, %rd182;
	shl.b64 	%rd82, %rd80, 3;
	add.s64 	%rd83, %rd81, %rd82;
	ld.global.nc.u64 	%rd199, [%rd83];
$L__BB0_14:
	ld.param.u64 	%rd183, [_ZN36_GLOBAL__N__e3aab512_4_k_cu_e7fdbb9e15gol_step_kernelEPKmPmii_param_0];
	setp.ge.s32 	%p16, %r3, %r5;
	add.s64 	%rd85, %rd10, %rd26;
	cvta.to.global.u64 	%rd86, %rd183;
	shl.b64 	%rd87, %rd85, 3;
	add.s64 	%rd88, %rd86, %rd87;
	ld.global.nc.u64 	%rd200, [%rd88];
	add.s64 	%rd35, %rd29, %rd10;
	mov.b64 	%rd201, 0;
	@%p16 bra 	$L__BB0_16;
	ld.param.u64 	%rd184, [_ZN36_GLOBAL__N__e3aab512_4_k_cu_e7fdbb9e15gol_step_kernelEPKmPmii_param_0];
	cvta.to.global.u64 	%rd89, %rd184;
	shl.b64 	%rd90, %rd35, 3;
	add.s64 	%rd91, %rd89, %rd90;
	ld.global.nc.u64 	%rd201, [%rd91];
$L__BB0_16:
	setp.ge.s32 	%p17, %r4, %r6;
	mov.b64 	%rd202, 0;
	or.pred  	%p19, %p17, %p15;
	@%p19 bra 	$L__BB0_18;
	ld.param.u64 	%rd185, [_ZN36_GLOBAL__N__e3aab512_4_k_cu_e7fdbb9e15gol_step_kernelEPKmPmii_param_0];
	add.s64 	%rd93, %rd21, %rd23;
	cvta.to.global.u64 	%rd94, %rd185;
	shl.b64 	%rd95, %rd93, 3;
	add.s64 	%rd96, %rd94, %rd95;
	ld.global.nc.u64 	%rd202, [%rd96];
$L__BB0_18:
	add.s64 	%rd40, %rd21, %rd26;
	mov.b64 	%rd204, 0;
	mov.u64 	%rd203, %rd204;
	@%p17 bra 	$L__BB0_21;
	ld.param.u64 	%rd186, [_ZN36_GLOBAL__N__e3aab512_4_k_cu_e7fdbb9e15gol_step_kernelEPKmPmii_param_0];
	cvta.to.global.u64 	%rd41, %rd186;
	shl.b64 	%rd99, %rd40, 3;
	add.s64 	%rd100, %rd41, %rd99;
	ld.global.nc.u64 	%rd203, [%rd100];
	add.s64 	%rd43, %rd35, %rd2;
	@%p16 bra 	$L__BB0_21;
	shl.b64 	%rd101, %rd43, 3;
	add.s64 	%rd102, %rd41, %rd101;
	ld.global.nc.u64 	%rd204, [%rd102];
$L__BB0_21:
	ld.param.u64 	%rd187, [_ZN36_GLOBAL__N__e3aab512_4_k_cu_e7fdbb9e15gol_step_kernelEPKmPmii_param_1];
	mov.b64 	{%r18, %r19}, %rd196;
	mov.b64 	{%r20, %r21}, %rd197;
	shf.l.wrap.b32 	%r22, %r19, %r20, 1;
	shf.l.wrap.b32 	%r23, %r20, %r21, 1;
	mov.b64 	%rd125, {%r22, %r23};
	mov.b64 	{%r24, %r25}, %rd198;
	shf.l.wrap.b32 	%r26, %r21, %r24, 31;
	shf.l.wrap.b32 	%r27, %r20, %r21, 31;
	mov.b64 	%rd126, {%r27, %r26};
	mov.b64 	{%r28, %r29}, %rd199;
	mov.b64 	{%r30, %r31}, %rd200;
	shf.l.wrap.b32 	%r32, %r29, %r30, 1;
	shf.l.wrap.b32 	%r33, %r30, %r31, 1;
	mov.b64 	%rd127, {%r32, %r33};
	mov.b64 	{%r34, %r35}, %rd201;
	shf.l.wrap.b32 	%r36, %r31, %r34, 31;
	shf.l.wrap.b32 	%r37, %r30, %r31, 31;
	mov.b64 	%rd128, {%r37, %r36};
	mov.b64 	{%r38, %r39}, %rd202;
	mov.b64 	{%r40, %r41}, %rd203;
	shf.l.wrap.b32 	%r42, %r39, %r40, 1;
	shf.l.wrap.b32 	%r43, %r40, %r41, 1;
	mov.b64 	%rd129, {%r42, %r43};
	mov.b64 	{%r44, %r45}, %rd204;
	shf.l.wrap.b32 	%r46, %r41, %r44, 31;
	shf.l.wrap.b32 	%r47, %r40, %r41, 31;
	mov.b64 	%rd130, {%r47, %r46};
	xor.b64  	%rd131, %rd125, %rd197;
	and.b64  	%rd132, %rd125, %rd197;
	xor.b64  	%rd133, %rd131, %rd126;
	and.b64  	%rd134, %rd131, %rd126;
	xor.b64  	%rd135, %rd134, %rd132;
	xor.b64  	%rd136, %rd127, %rd133;
	and.b64  	%rd137, %rd127, %rd133;
	xor.b64  	%rd138, %rd137, %rd135;
	and.b64  	%rd139, %rd137, %rd132;
	xor.b64  	%rd140, %rd136, %rd128;
	and.b64  	%rd141, %rd136, %rd128;
	xor.b64  	%rd142, %rd138, %rd141;
	and.b64  	%rd143, %rd141, %rd135;
	xor.b64  	%rd144, %rd143, %rd139;
	and.b64  	%rd145, %rd143, %rd139;
	xor.b64  	%rd146, %rd129, %rd140;
	and.b64  	%rd147, %rd129, %rd140;
	xor.b64  	%rd148, %rd147, %rd142;
	and.b64  	%rd149, %rd147, %rd138;
	xor.b64  	%rd150, %rd149, %rd144;
	and.b64  	%rd151, %rd149, %rd144;
	or.b64  	%rd152, %rd151, %rd145;
	xor.b64  	%rd153, %rd146, %rd203;
	and.b64  	%rd154, %rd146, %rd203;
	xor.b64  	%rd155, %rd148, %rd154;
	and.b64  	%rd156, %rd154, %rd142;
	xor.b64  	%rd157, %rd150, %rd156;
	and.b64  	%rd158, %rd150, %rd156;
	or.b64  	%rd159, %rd152, %rd158;
	xor.b64  	%rd160, %rd153, %rd130;
	and.b64  	%rd161, %rd153, %rd130;
	xor.b64  	%rd162, %rd155, %rd161;
	and.b64  	%rd163, %rd161, %rd148;
	xor.b64  	%rd164, %rd157, %rd163;
	and.b64  	%rd165, %rd157, %rd163;
	or.b64  	%rd166, %rd159, %rd165;
	or.b64  	%rd167, %rd164, %rd160;
	or.b64  	%rd168, %rd167, %rd166;
	not.b64 	%rd169, %rd168;
	or.b64  	%rd170, %rd166, %rd164;
	not.b64 	%rd171, %rd170;
	and.b64  	%rd172, %rd160, %rd171;
	and.b64  	%rd173, %rd172, %rd155;
	and.b64  	%rd174, %rd162, %rd169;
	and.b64  	%rd175, %rd174, %rd200;
	or.b64  	%rd176, %rd173, %rd175;
	cvta.to.global.u64 	%rd177, %rd187;
	shl.b64 	%rd178, %rd3, 3;
	add.s64 	%rd179, %rd177, %rd178;
	st.global.u64 	[%rd179], %rd176;
$L__BB0_22:
	ret;

}


// ===== COMPILED SASS (sm_100) =====

	.target	sm_100

	.elftype	@"ET_EXEC"


//--------------------- .note.nv.tkinfo           --------------------------
	.section	.note.nv.tkinfo,"",@"SHT_NOTE"
	.sectionflags	@"SHF_NOTE_NV_TKINFO"
	.tkinfo
        /*0018*/ 	.word	0x00000002
        /*0030*/ 	.string	""
        /*0030*/ 	.string	"ptxas"
        /*0030*/ 	.string	"Cuda compilation tools, release 13.0, V13.0.88"
        /*0030*/ 	.string	"Build cuda_13.0.r13.0/compiler.36424714_0"
        /*0030*/ 	.string	"-arch sm_100 -m 64 "



//--------------------- .note.nv.cuinfo           --------------------------
	.section	.note.nv.cuinfo,"",@"SHT_NOTE"
	.sectionflags	@"SHF_NOTE_NV_CUINFO"
        /*0018*/ 	.short	0x0002
        /*001a*/ 	.short	0x0064
        /*001c*/ 	.short	0x0082
	.zero		2


//--------------------- .nv.info                  --------------------------
	.section	.nv.info,"",@"SHT_CUDA_INFO"
	.align	4


	//----- nvinfo : EIATTR_REGCOUNT
	.align		4
        /*0000*/ 	.byte	0x04, 0x2f
        /*0002*/ 	.short	(.L_1 - .L_0)
	.align		4
.L_0:
        /*0004*/ 	.word	index@(_ZN36_GLOBAL__N__e3aab512_4_k_cu_e7fdbb9e15gol_step_kernelEPKmPmii)
        /*0008*/ 	.word	0x00000020


	//----- nvinfo : EIATTR_FRAME_SIZE
	.align		4
.L_1:
        /*000c*/ 	.byte	0x04, 0x11
        /*000e*/ 	.short	(.L_3 - .L_2)
	.align		4
.L_2:
        /*0010*/ 	.word	index@($__internal_0_$__cuda_sm20_div_u64)
        /*0014*/ 	.word	0x00000000


	//----- nvinfo : EIATTR_FRAME_SIZE
	.align		4
.L_3:
        /*0018*/ 	.byte	0x04, 0x11
        /*001a*/ 	.short	(.L_5 - .L_4)
	.align		4
.L_4:
        /*001c*/ 	.word	index@(_ZN36_GLOBAL__N__e3aab512_4_k_cu_e7fdbb9e15gol_step_kernelEPKmPmii)
        /*0020*/ 	.word	0x00000000


	//----- nvinfo : EIATTR_MIN_STACK_SIZE
	.align		4
.L_5:
        /*0024*/ 	.byte	0x04, 0x12
        /*0026*/ 	.short	(.L_7 - .L_6)
	.align		4
.L_6:
        /*0028*/ 	.word	index@(_ZN36_GLOBAL__N__e3aab512_4_k_cu_e7fdbb9e15gol_step_kernelEPKmPmii)
        /*002c*/ 	.word	0x00000000
.L_7:


//--------------------- .nv.compat                --------------------------
	.section	.nv.compat,"",@"SHT_CUDA_COMPAT_INFO"
	.align	4
        /*0000*/ 	.byte	0x02, 0x09, 0x00, 0x00, 0x02, 0x02, 0x01, 0x00, 0x02, 0x05, 0x05, 0x00, 0x03, 0x07, 0x01, 0x01
        /*0010*/ 	.byte	0x02, 0x03, 0x00, 0x00, 0x02, 0x06, 0x01, 0x00, 0x04, 0x0b, 0x08, 0x00, 0x09, 0x00, 0x00, 0x00
        /*0020*/ 	.byte	0x00, 0x00, 0x00, 0x00


//--------------------- .nv.info._ZN36_GLOBAL__N__e3aab512_4_k_cu_e7fdbb9e15gol_step_kernelEPKmPmii --------------------------
	.section	.nv.info._ZN36_GLOBAL__N__e3aab512_4_k_cu_e7fdbb9e15gol_step_kernelEPKmPmii,"",@"SHT_CUDA_INFO"
	.sectionflags	@""
	.align	4


	//----- nvinfo : EIATTR_CUDA_API_VERSION
	.align		4
        /*0000*/ 	.byte	0x04, 0x37
        /*0002*/ 	.short	(.L_9 - .L_8)
.L_8:
        /*0004*/ 	.word	0x00000082


	//----- nvinfo : EIATTR_KPARAM_INFO
	.align		4
.L_9:
        /*0008*/ 	.byte	0x04, 0x17
        /*000a*/ 	.short	(.L_11 - .L_10)
.L_10:
        /*000c*/ 	.word	0x00000000
        /*0010*/ 	.short	0x0003
        /*0012*/ 	.short	0x0014
        /*0014*/ 	.byte	0x00, 0xf0, 0x11, 0x00


	//----- nvinfo : EIATTR_KPARAM_INFO
	.align		4
.L_11:
        /*0018*/ 	.byte	0x04, 0x17
        /*001a*/ 	.short	(.L_13 - .L_12)
.L_12:
        /*001c*/ 	.word	0x00000000
        /*0020*/ 	.short	0x0002
        /*0022*/ 	.short	0x0010
        /*0024*/ 	.byte	0x00, 0xf0, 0x11, 0x00


	//----- nvinfo : EIATTR_KPARAM_INFO
	.align		4
.L_13:
        /*0028*/ 	.byte	0x04, 0x17
        /*002a*/ 	.short	(.L_15 - .L_14)
.L_14:
        /*002c*/ 	.word	0x00000000
        /*0030*/ 	.short	0x0001
        /*0032*/ 	.short	0x0008
        /*0034*/ 	.byte	0x00, 0xf5, 0x21, 0x00


	//----- nvinfo : EIATTR_KPARAM_INFO
	.align		4
.L_15:
        /*0038*/ 	.byte	0x04, 0x17
        /*003a*/ 	.short	(.L_17 - .L_16)
.L_16:
        /*003c*/ 	.word	0x00000000
        /*0040*/ 	.short	0x0000
        /*0042*/ 	.short	0x0000
        /*0044*/ 	.byte	0x00, 0xf5, 0x21, 0x00


	//----- nvinfo : EIATTR_SPARSE_MMA_MASK
	.align		4
.L_17:
        /*0048*/ 	.byte	0x03, 0x50
        /*004a*/ 	.short	0x0000


	//----- nvinfo : EIATTR_MAXREG_COUNT
	.align		4
        /*004c*/ 	.byte	0x03, 0x1b
        /*004e*/ 	.short	0x00ff


	//----- nvinfo : EIATTR_MERCURY_ISA_VERSION
	.align		4
        /*0050*/ 	.byte	0x03, 0x5f
        /*0052*/ 	.short	0x0101


	//----- nvinfo : EIATTR_VRC_CTA_INIT_COUNT
	.align		4
        /*0054*/ 	.byte	0x02, 0x4a
	.zero		1
	.zero		1


	//----- nvinfo : EIATTR_EXIT_INSTR_OFFSETS
	.align		4
        /*0058*/ 	.byte	0x04, 0x1c
        /*005a*/ 	.short	(.L_19 - .L_18)


	//   ....[0]....
.L_18:
        /*005c*/ 	.word	0x000000a0


	//   ....[1]....
        /*0060*/ 	.word	0x00001000


	//----- nvinfo : EIATTR_CRS_STACK_SIZE
	.align		4
.L_19:
        /*0064*/ 	.byte	0x04, 0x1e
        /*0066*/ 	.short	(.L_21 - .L_20)
.L_20:
        /*0068*/ 	.word	0x00000000


	//----- nvinfo : EIATTR_CBANK_PARAM_SIZE
	.align		4
.L_21:
        /*006c*/ 	.byte	0x03, 0x19
        /*006e*/ 	.short	0x0018


	//----- nvinfo : EIATTR_PARAM_CBANK
	.align		4
        /*0070*/ 	.byte	0x04, 0x0a
        /*0072*/ 	.short	(.L_23 - .L_22)
	.align		4
.L_22:
        /*0074*/ 	.word	index@(.nv.constant0._ZN36_GLOBAL__N__e3aab512_4_k_cu_e7fdbb9e15gol_step_kernelEPKmPmii)
        /*0078*/ 	.short	0x0380
        /*007a*/ 	.short	0x0018


	//----- nvinfo : EIATTR_SW_WAR
	.align		4
.L_23:
        /*007c*/ 	.byte	0x04, 0x36
        /*007e*/ 	.short	(.L_25 - .L_24)
.L_24:
        /*0080*/ 	.word	0x00000008
.L_25:


//--------------------- .nv.callgraph             --------------------------
	.section	.nv.callgraph,"",@"SHT_CUDA_CALLGRAPH"
	.align	4
	.sectionentsize	8
	.align		4
        /*0000*/ 	.word	0x00000000
	.align		4
        /*0004*/ 	.word	0xffffffff
	.align		4
        /*0008*/ 	.word	0x00000000
	.align		4
        /*000c*/ 	.word	0xfffffffe
	.align		4
        /*0010*/ 	.word	0x00000000
	.align		4
        /*0014*/ 	.word	0xfffffffd
	.align		4
        /*0018*/ 	.word	0x00000000
	.align		4
        /*001c*/ 	.word	0xfffffffc


//--------------------- .text._ZN36_GLOBAL__N__e3aab512_4_k_cu_e7fdbb9e15gol_step_kernelEPKmPmii --------------------------
	.section	.text._ZN36_GLOBAL__N__e3aab512_4_k_cu_e7fdbb9e15gol_step_kernelEPKmPmii,"ax",@progbits
	.align	128
.text._ZN36_GLOBAL__N__e3aab512_4_k_cu_e7fdbb9e15gol_step_kernelEPKmPmii:
        .type           _ZN36_GLOBAL__N__e3aab512_4_k_cu_e7fdbb9e15gol_step_kernelEPKmPmii,@function
        .size           _ZN36_GLOBAL__N__e3aab512_4_k_cu_e7fdbb9e15gol_step_kernelEPKmPmii,(.L_x_6 - _ZN36_GLOBAL__N__e3aab512_4_k_cu_e7fdbb9e15gol_step_kernelEPKmPmii)
        .other          _ZN36_GLOBAL__N__e3aab512_4_k_cu_e7fdbb9e15gol_step_kernelEPKmPmii,@"STO_CUDA_ENTRY STV_DEFAULT"
_ZN36_GLOBAL__N__e3aab512_4_k_cu_e7fdbb9e15gol_step_kernelEPKmPmii:
[----:B------:R-:W-:Y:S01]  /*0000*/  LDC R1, c[0x0][0x37c] ;  /* 0x0000df00ff017b82 */ /* 0x000fe20000000800 */
[----:B------:R-:W0:Y:S07]  /*0010*/  S2R R5, SR_TID.X ;  /* 0x0000000000057919 */ /* 0x000e2e0000002100 */
[----:B------:R-:W0:Y:S01]  /*0020*/  S2UR UR6, SR_CTAID.X ;  /* 0x00000000000679c3 */ /* 0x000e220000002500 */
[----:B------:R-:W1:Y:S07]  /*0030*/  LDCU.64 UR10, c[0x0][0x390] ;  /* 0x00007200ff0a77ac */ /* 0x000e6e0008000a00 */
[----:B------:R-:W0:Y:S01]  /*0040*/  LDC R4, c[0x0][0x360] ;  /* 0x0000d800ff047b82 */ /* 0x000e220000000800 */
[----:B-1----:R-:W-:-:S06]  /*0050*/  UIMAD.WIDE UR4, UR11, UR10, URZ ;  /* 0x0000000a0b0472a5 */ /* 0x002fcc000f8e02ff */
[----:B------:R-:W-:Y:S02]  /*0060*/  IMAD.U32 R0, RZ, RZ, UR5 ;  /* 0x00000005ff007e24 */ /* 0x000fe4000f8e00ff */
[----:B0-----:R-:W-:-:S05]  /*0070*/  IMAD R4, R4, UR6, R5 ;  /* 0x0000000604047c24 */ /* 0x001fca000f8e0205 */
[----:B------:R-:W-:-:S04]  /*0080*/  ISETP.LT.U32.AND P0, PT, R4, UR4, PT ;  /* 0x0000000404007c0c */ /* 0x000fc8000bf01070 */
[----:B------:R-:W-:-:S13]  /*0090*/  ISETP.GT.U32.AND.EX P0, PT, R0, RZ, PT, P0 ;  /* 0x000000ff0000720c */ /* 0x000fda0003f04100 */
[----:B------:R-:W-:Y:S05]  /*00a0*/  @!P0 EXIT ;  /* 0x000000000000894d */ /* 0x000fea0003800000 */
[----:B------:R-:W-:-:S04]  /*00b0*/  USHF.R.S32.HI UR5, URZ, 0x1f, UR10 ;  /* 0x0000001fff057899 */ /* 0x000fc8000801140a */
[----:B------:R-:W-:-:S09]  /*00c0*/  UISETP.NE.U32.AND UP0, UPT, UR5, URZ, UPT ;  /* 0x000000ff0500728c */ /* 0x000fd2000bf05070 */
[----:B------:R-:W-:Y:S05]  /*00d0*/  BRA.U UP0, `(.L_x_0) ;  /* 0x00000001005c7547 */ /* 0x000fea000b800000 */
[----:B------:R-:W0:Y:S01]  /*00e0*/  I2F.U32.RP R0, UR10 ;  /* 0x0000000a00007d06 */ /* 0x000e220008209000 */
[----:B------:R-:W-:Y:S01]  /*00f0*/  ISETP.NE.U32.AND P2, PT, RZ, UR10, PT ;  /* 0x0000000aff007c0c */ /* 0x000fe2000bf45070 */
[----:B------:R-:W-:-:S06]  /*0100*/  IMAD.MOV.U32 R9, RZ, RZ, RZ ;  /* 0x000000ffff097224 */ /* 0x000fcc00078e00ff */
[----:B0-----:R-:W0:Y:S02]  /*0110*/  MUFU.RCP R0, R0 ;  /* 0x0000000000007308 */ /* 0x001e240000001000 */
[----:B0-----:R-:W-:-:S06]  /*0120*/  VIADD R2, R0, 0xffffffe ;  /* 0x0ffffffe00027836 */ /* 0x001fcc0000000000 */
[----:B------:R0:W1:Y:S02]  /*0130*/  F2I.FTZ.U32.TRUNC.NTZ R3, R2 ;  /* 0x0000000200037305 */ /* 0x000064000021f000 */
[----:B0-----:R-:W-:Y:S02]  /*0140*/  IMAD.MOV.U32 R2, RZ, RZ, RZ ;  /* 0x000000ffff027224 */ /* 0x001fe400078e00ff */
[----:B-1----:R-:W-:-:S04]  /*0150*/  IMAD.MOV R7, RZ, RZ, -R3 ;  /* 0x000000ffff077224 */ /* 0x002fc800078e0a03 */
[----:B------:R-:W-:-:S04]  /*0160*/  IMAD R7, R7, UR10, RZ ;  /* 0x0000000a07077c24 */ /* 0x000fc8000f8e02ff */
[----:B------:R-:W-:-:S06]  /*0170*/  IMAD.HI.U32 R3, R3, R7, R2 ;  /* 0x0000000703037227 */ /* 0x000fcc00078e0002 */
[----:B------:R-:W-:-:S04]  /*0180*/  IMAD.HI.U32 R3, R3, R4, RZ ;  /* 0x0000000403037227 */ /* 0x000fc800078e00ff */
[----:B------:R-:W-:-:S04]  /*0190*/  IMAD.MOV R7, RZ, RZ, -R3 ;  /* 0x000000ffff077224 */ /* 0x000fc800078e0a03 */
[----:B------:R-:W-:-:S05]  /*01a0*/  IMAD R6, R7, UR10, R4 ;  /* 0x0000000a07067c24 */ /* 0x000fca000f8e0204 */
[----:B------:R-:W-:-:S13]  /*01b0*/  ISETP.GE.U32.AND P0, PT, R6, UR10, PT ;  /* 0x0000000a06007c0c */ /* 0x000fda000bf06070 */
[----:B------:R-:W-:Y:S02]  /*01c0*/  @P0 VIADD R6, R6, -UR10 ;  /* 0x8000000a06060c36 */ /* 0x000fe40008000000 */
[----:B------:R-:W-:-:S03]  /*01d0*/  @P0 VIADD R3, R3, 0x1 ;  /* 0x0000000103030836 */ /* 0x000fc60000000000 */
[----:B------:R-:W-:-:S13]  /*01e0*/  ISETP.GE.U32.AND P1, PT, R6, UR10, PT ;  /* 0x0000000a06007c0c */ /* 0x000fda000bf26070 */
[----:B------:R-:W-:Y:S01]  /*01f0*/  @P1 VIADD R3, R3, 0x1 ;  /* 0x0000000103031836 */ /* 0x000fe20000000000 */
[----:B------:R-:W-:-:S05]  /*0200*/  @!P2 LOP3.LUT R3, RZ, UR10, RZ, 0x33, !PT ;  /* 0x0000000aff03ac12 */ /* 0x000fca000f8e33ff */
[--C-:B------:R-:W-:Y:S02]  /*0210*/  IMAD.MOV R11, RZ, RZ, -R3.reuse ;  /* 0x000000ffff0b7224 */ /* 0x100fe400078e0a03 */
[----:B------:R-:W-:Y:S02]  /*0220*/  IMAD.MOV.U32 R7, RZ, RZ, R3 ;  /* 0x000000ffff077224 */ /* 0x000fe400078e0003 */
[----:B------:R-:W-:Y:S01]  /*0230*/  IMAD R22, R11, UR10, R4 ;  /* 0x0000000a0b167c24 */ /* 0x000fe2000f8e0204 */
[----:B------:R-:W-:Y:S06]  /*0240*/  BRA `(.L_x_1) ;  /* 0x0000000000287947 */ /* 0x000fec0003800000 */
.L_x_0:
[----:B------:R-:W-:-:S07]  /*0250*/  MOV R0, 0x270 ;  /* 0x0000027000007802 */ /* 0x000fce0000000f00 */
[----:B------:R-:W-:Y:S05]  /*0260*/  CALL.REL.NOINC `($__internal_0_$__cuda_sm20_div_u64) ;  /* 0x0000000c00687944 */ /* 0x000fea0003c00000 */
[----:B------:R-:W0:Y:S01]  /*0270*/  LDCU UR10, c[0x0][0x390] ;  /* 0x00007200ff0a77ac */ /* 0x000e220008000800 */
[----:B------:R-:W-:Y:S01]  /*0280*/  IADD3 R9, P0, PT, RZ, -R7, RZ ;  /* 0x80000007ff097210 */ /* 0x000fe20007f1e0ff */
[----:B------:R-:W-:-:S04]  /*0290*/  IMAD.MOV.U32 R5, RZ, RZ, RZ ;  /* 0x000000ffff057224 */ /* 0x000fc800078e00ff */
[----:B------:R-:W-:-:S04]  /*02a0*/  IMAD.X R0, RZ, RZ, ~R6, P0 ;  /* 0x000000ffff007224 */ /* 0x000fc800000e0e06 */
[----:B0-----:R-:W-:Y:S02]  /*02b0*/  IMAD R0, R0, UR10, RZ ;  /* 0x0000000a00007c24 */ /* 0x001fe4000f8e02ff */
[----:B------:R-:W-:-:S04]  /*02c0*/  IMAD.WIDE.U32 R22, R9, UR10, R4 ;  /* 0x0000000a09167c25 */ /* 0x000fc8000f8e0004 */
[----:B------:R-:W-:-:S04]  /*02d0*/  IMAD R9, R9, UR5, R0 ;  /* 0x0000000509097c24 */ /* 0x000fc8000f8e0200 */
[----:B------:R-:W-:-:S07]  /*02e0*/  IMAD.IADD R9, R23, 0x1, R9 ;  /* 0x0000000117097824 */ /* 0x000fce00078e0209 */
.L_x_1:
[----:B------:R-:W0:Y:S01]  /*02f0*/  LDCU UR11, c[0x0][0x394] ;  /* 0x00007280ff0b77ac */ /* 0x000e220008000800 */
[C---:B------:R-:W-:Y:S01]  /*0300*/  VIADD R19, R7.reuse, 0x1 ;  /* 0x0000000107137836 */ /* 0x040fe20000000000 */
[C---:B------:R-:W-:Y:S01]  /*0310*/  VIMNMX R6, PT, PT, R7.reuse, R22, PT ;  /* 0x0000001607067248 */ /* 0x040fe20003fe0100 */
[----:B------:R-:W-:Y:S01]  /*0320*/  VIADD R18, R22, 0x1 ;  /* 0x0000000116127836 */ /* 0x000fe20000000000 */
[----:B------:R-:W-:Y:S01]  /*0330*/  SHF.R.S32.HI R0, RZ, 0x1f, R7 ;  /* 0x0000001fff007819 */ /* 0x000fe20000011407 */
[----:B------:R-:W-:Y:S01]  /*0340*/  IMAD.WIDE.U32 R12, R7, UR10, RZ ;  /* 0x0000000a070c7c25 */ /* 0x000fe2000f8e00ff */
[----:B------:R-:W1:Y:S01]  /*0350*/  LDCU.64 UR6, c[0x0][0x358] ;  /* 0x00006b00ff0677ac */ /* 0x000e620008000a00 */
[----:B------:R-:W-:Y:S02]  /*0360*/  BSSY.RECONVERGENT B0, `(.L_x_2) ;  /* 0x000007d000007945 */ /* 0x000fe40003800200 */
[----:B------:R-:W-:-:S04]  /*0370*/  IMAD R0, R0, UR10, RZ ;  /* 0x0000000a00007c24 */ /* 0x000fc8000f8e02ff */
[----:B------:R-:W-:-:S04]  /*0380*/  IMAD R3, R7, UR5, R0 ;  /* 0x0000000507037c24 */ /* 0x000fc8000f8e0200 */
[----:B------:R-:W-:Y:S01]  /*0390*/  IMAD.IADD R24, R13, 0x1, R3 ;  /* 0x000000010d187824 */ /* 0x000fe200078e0203 */
[----:B0-----:R-:W-:-:S04]  /*03a0*/  ISETP.GE.AND P1, PT, R19, UR11, PT ;  /* 0x0000000b13007c0c */ /* 0x001fc8000bf26270 */
[----:B------:R-:W-:-:S04]  /*03b0*/  ISETP.GE.OR P0, PT, R18, UR10, P1 ;  /* 0x0000000a12007c0c */ /* 0x000fc80008f06670 */
[----:B------:R-:W-:-:S13]  /*03c0*/  ISETP.LT.OR P0, PT, R6, 0x1, P0 ;  /* 0x000000010600780c */ /* 0x000fda0000701670 */
[----:B-1----:R-:W-:Y:S05]  /*03d0*/  @P0 BRA `(.L_x_3) ;  /* 0x0000000000a40947 */ /* 0x002fea0003800000 */
[----:B------:R-:W0:Y:S01]  /*03e0*/  LDCU.64 UR8, c[0x0][0x380] ;  /* 0x00007000ff0877ac */ /* 0x000e220008000a00 */
[----:B------:R-:W-:Y:S01]  /*03f0*/  IADD3 R12, P0, PT, R12, -UR10, RZ ;  /* 0x8000000a0c0c7c10 */ /* 0x000fe2000ff1e0ff */
[C---:B------:R-:W-:Y:S02]  /*0400*/  VIADD R7, R22.reuse, 0x1 ;  /* 0x0000000116077836 */ /* 0x040fe40000000000 */
[----:B------:R-:W-:Y:S01]  /*0410*/  VIADD R3, R22, 0xffffffff ;  /* 0xffffffff16037836 */ /* 0x000fe20000000000 */
[----:B------:R-:W-:Y:S01]  /*0420*/  IADD3.X R8, PT, PT, R24, ~UR5, RZ, P0, !PT ;  /* 0x8000000518087c10 */ /* 0x000fe200087fe4ff */
[----:B------:R-:W-:Y:S01]  /*0430*/  USHF.L.U32 UR4, UR10, 0x3, URZ ;  /* 0x000000030a047899 */ /* 0x000fe200080006ff */
[-C--:B------:R-:W-:Y:S02]  /*0440*/  IADD3 R22, P1, PT, R22, R12.reuse, RZ ;  /* 0x0000000c16167210 */ /* 0x080fe40007f3e0ff */
[-C--:B------:R-:W-:Y:S02]  /*0450*/  IADD3 R0, P2, PT, R7, R12.reuse, RZ ;  /* 0x0000000c07007210 */ /* 0x080fe40007f5e0ff */
[----:B------:R-:W-:Y:S01]  /*0460*/  IADD3 R3, P0, PT, R3, R12, RZ ;  /* 0x0000000c03037210 */ /* 0x000fe20007f1e0ff */
[----:B------:R-:W-:Y:S01]  /*0470*/  IMAD.X R9, R9, 0x1, R8, P1 ;  /* 0x0000000109097824 */ /* 0x000fe200008e0608 */
[----:B------:R-:W-:-:S03]  /*0480*/  LEA.HI.X.SX32 R7, R7, R8, 0x1, P2 ;  /* 0x0000000807077211 */ /* 0x000fc600010f0eff */
[----:B------:R-:W-:Y:S01]  /*0490*/  IMAD.X R8, RZ, RZ, R8, P0 ;  /* 0x000000ffff087224 */ /* 0x000fe200000e0608 */
[C---:B0-----:R-:W-:Y:S02]  /*04a0*/  LEA R2, P0, R3.reuse, UR8, 0x3 ;  /* 0x0000000803027c11 */ /* 0x041fe4000f8018ff */
[----:B------:R-:W-:Y:S02]  /*04b0*/  LEA R16, P1, R22, UR8, 0x3 ;  /* 0x0000000816107c11 */ /* 0x000fe4000f8218ff */
[----:B------:R-:W-:Y:S01]  /*04c0*/  LEA R6, P2, R0, UR8, 0x3 ;  /* 0x0000000800067c11 */ /* 0x000fe2000f8418ff */
[----:B------:R-:W-:Y:S01]  /*04d0*/  USHF.L.U64.HI UR8, UR10, 0x3, UR5 ;  /* 0x000000030a087899 */ /* 0x000fe20008010205 */
[----:B------:R-:W-:Y:S02]  /*04e0*/  LEA.HI.X R3, R3, UR9, R8, 0x3, P0 ;  /* 0x0000000903037c11 */ /* 0x000fe400080f1c08 */
[----:B------:R-:W-:Y:S02]  /*04f0*/  IADD3 R8, P0, PT, R2, UR4, RZ ;  /* 0x0000000402087c10 */ /* 0x000fe4000ff1e0ff */
[----:B------:R-:W-:Y:S01]  /*0500*/  LEA.HI.X R17, R22, UR9, R9, 0x3, P1 ;  /* 0x0000000916117c11 */ /* 0x000fe200088f1c09 */
[----:B------:R1:W5:Y:S01]  /*0510*/  LDG.E.CONSTANT R21, desc[UR6][R2.64+0x4] ;  /* 0x0000040602157981 */ /* 0x000362000c1e9900 */
[----:B------:R-:W-:-:S02]  /*0520*/  IADD3.X R9, PT, PT, R3, UR8, RZ, P0, !PT ;  /* 0x0000000803097c10 */ /* 0x000fc400087fe4ff */
[----:B------:R-:W-:Y:S02]  /*0530*/  IADD3 R14, P0, PT, R16, UR4, RZ ;  /* 0x00000004100e7c10 */ /* 0x000fe4000ff1e0ff */
[----:B------:R-:W-:Y:S01]  /*0540*/  LEA.HI.X R7, R0, UR9, R7, 0x3, P2 ;  /* 0x0000000900077c11 */ /* 0x000fe200090f1c07 */
[----:B------:R1:W5:Y:S01]  /*0550*/  LDG.E.CONSTANT R20, desc[UR6][R8.64+0x4] ;  /* 0x0000040608147981 */ /* 0x000362000c1e9900 */
[----:B------:R-:W-:Y:S02]  /*0560*/  IADD3 R10, P1, PT, R6, UR4, RZ ;  /* 0x00000004060a7c10 */ /* 0x000fe4000ff3e0ff */
[----:B------:R-:W-:Y:S01]  /*0570*/  IADD3.X R15, PT, PT, R17, UR8, RZ, P0, !PT ;  /* 0x00000008110f7c10 */ /* 0x000fe200087fe4ff */
[----:B------:R1:W5:Y:S01]  /*0580*/  LDG.E.CONSTANT R29, desc[UR6][R6.64] ;  /* 0x00000006061d7981 */ /* 0x000362000c1e9900 */
[----:B------:R-:W-:Y:S02]  /*0590*/  IADD3.X R11, PT, PT, R7, UR8, RZ, P1, !PT ;  /* 0x00000008070b7c10 */ /* 0x000fe40008ffe4ff */
[----:B------:R-:W-:Y:S01]  /*05a0*/  IADD3 R18, P0, PT, R14, UR4, RZ ;  /* 0x000000040e127c10 */ /* 0x000fe2000ff1e0ff */
[----:B------:R-:W5:Y:S01]  /*05b0*/  LDG.E.64.CONSTANT R16, desc[UR6][R16.64] ;  /* 0x0000000610107981 */ /* 0x000f62000c1e9b00 */
[----:B------:R-:W-:-:S02]  /*05c0*/  IADD3 R12, P1, PT, R8, UR4, RZ ;  /* 0x00000004080c7c10 */ /* 0x000fc4000ff3e0ff */
[----:B------:R-:W-:Y:S01]  /*05d0*/  IADD3 R22, P2, PT, R10, UR4, RZ ;  /* 0x000000040a167c10 */ /* 0x000fe2000ff5e0ff */
[----:B------:R1:W5:Y:S01]  /*05e0*/  LDG.E.CONSTANT R0, desc[UR6][R10.64] ;  /* 0x000000060a007981 */ /* 0x000362000c1e9900 */
[----:B------:R-:W-:Y:S02]  /*05f0*/  IADD3.X R19, PT, PT, R15, UR8, RZ, P0, !PT ;  /* 0x000000080f137c10 */ /* 0x000fe400087fe4ff */
[----:B------:R-:W-:Y:S01]  /*0600*/  IADD3.X R13, PT, PT, R9, UR8, RZ, P1, !PT ;  /* 0x00000008090d7c10 */ /* 0x000fe20008ffe4ff */
[----:B------:R-:W5:Y:S01]  /*0610*/  LDG.E.64.CONSTANT R14, desc[UR6][R14.64] ;  /* 0x000000060e0e7981 */ /* 0x000f62000c1e9b00 */
[----:B------:R-:W-:-:S03]  /*0620*/  IADD3.X R23, PT, PT, R11, UR8, RZ, P2, !PT ;  /* 0x000000080b177c10 */ /* 0x000fc600097fe4ff */
[----:B------:R1:W5:Y:S04]  /*0630*/  LDG.E.CONSTANT R28, desc[UR6][R12.64+0x4] ;  /* 0x000004060c1c7981 */ /* 0x000368000c1e9900 */
[----:B------:R1:W5:Y:S04]  /*0640*/  LDG.E.CONSTANT R25, desc[UR6][R22.64] ;  /* 0x0000000616197981 */ /* 0x000368000c1e9900 */
[----:B------:R-:W5:Y:S01]  /*0650*/  LDG.E.64.CONSTANT R18, desc[UR6][R18.64] ;  /* 0x0000000612127981 */ /* 0x000f62000c1e9b00 */
[----:B------:R-:W-:Y:S05]  /*0660*/  BRA `(.L_x_4) ;  /* 0x0000000400307947 */ /* 0x000fea0003800000 */
.L_x_3:
[----:B------:R-:W0:Y:S01]  /*0670*/  LDC.64 R2, c[0x0][0x380] ;  /* 0x0000e000ff027b82 */ /* 0x000e220000000a00 */
[----:B------:R-:W-:Y:S01]  /*0680*/  ISETP.GE.AND P0, PT, R6, 0x1, PT ;  /* 0x000000010600780c */ /* 0x000fe20003f06270 */
[----:B------:R-:W-:Y:S01]  /*0690*/  VIADD R11, R22, 0xffffffff ;  /* 0xffffffff160b7836 */ /* 0x000fe20000000000 */
[----:B------:R-:W-:Y:S01]  /*06a0*/  IADD3 R16, P4, PT, R12, -UR10, RZ ;  /* 0x8000000a0c107c10 */ /* 0x000fe2000ff9e0ff */
[----:B------:R-:W-:Y:S01]  /*06b0*/  VIADD R23, R22, 0x1 ;  /* 0x0000000116177836 */ /* 0x000fe20000000000 */
[C---:B------:R-:W-:Y:S01]  /*06c0*/  ISETP.GT.AND P3, PT, R7.reuse, RZ, PT ;  /* 0x000000ff0700720c */ /* 0x040fe20003f64270 */
[----:B------:R-:W-:Y:S01]  /*06d0*/  IMAD.MOV.U32 R20, RZ, RZ, RZ ;  /* 0x000000ffff147224 */ /* 0x000fe200078e00ff */
[----:B------:R-:W-:Y:S02]  /*06e0*/  ISETP.GE.AND P2, PT, R7, 0x1, PT ;  /* 0x000000010700780c */ /* 0x000fe40003f46270 */
[----:B------:R-:W-:Y:S02]  /*06f0*/  IADD3.X R10, PT, PT, R24, ~UR5, RZ, P4, !PT ;  /* 0x80000005180a7c10 */ /* 0x000fe4000a7fe4ff */
[----:B------:R-:W-:-:S02]  /*0700*/  SEL R16, R16, RZ, P3 ;  /* 0x000000ff10107207 */ /* 0x000fc40001800000 */
[----:B------:R-:W-:Y:S02]  /*0710*/  SHF.R.S32.HI R13, RZ, 0x1f, R11 ;  /* 0x0000001fff0d7819 */ /* 0x000fe4000001140b */
[----:B------:R-:W-:Y:S02]  /*0720*/  SEL R10, R10, RZ, P3 ;  /* 0x000000ff0a0a7207 */ /* 0x000fe40001800000 */
[-C--:B------:R-:W-:Y:S02]  /*0730*/  @P0 IADD3 R7, P4, PT, R11, R16.reuse, RZ ;  /* 0x000000100b070210 */ /* 0x080fe40007f9e0ff */
[C---:B------:R-:W-:Y:S02]  /*0740*/  ISETP.GE.AND P6, PT, R22.reuse, 0x1, PT ;  /* 0x000000011600780c */ /* 0x040fe40003fc6270 */
[----:B------:R-:W-:Y:S01]  /*0750*/  SHF.R.S32.HI R25, RZ, 0x1f, R22 ;  /* 0x0000001fff197819 */ /* 0x000fe20000011416 */
[----:B------:R-:W-:Y:S01]  /*0760*/  @P0 IMAD.X R8, R13, 0x1, R10, P4 ;  /* 0x000000010d080824 */ /* 0x000fe200020e060a */
[----:B------:R-:W-:-:S02]  /*0770*/  @P2 IADD3 R0, P5, PT, R22, R16, RZ ;  /* 0x0000001016002210 */ /* 0x000fc40007fbe0ff */
[-C--:B0-----:R-:W-:Y:S02]  /*0780*/  @P0 LEA R6, P4, R7, R2.reuse, 0x3 ;  /* 0x0000000207060211 */ /* 0x081fe400078818ff */
[----:B------:R-:W-:Y:S01]  /*0790*/  ISETP.GE.OR P3, PT, R18, UR10, !P2 ;  /* 0x0000000a12007c0c */ /* 0x000fe2000d766670 */
[----:B------:R-:W-:Y:S01]  /*07a0*/  @P2 IMAD.X R9, R25, 0x1, R10, P5 ;  /* 0x0000000119092824 */ /* 0x000fe200028e060a */
[-C--:B------:R-:W-:Y:S02]  /*07b0*/  @P0 LEA.HI.X R7, R7, R3.reuse, R8, 0x3, P4 ;  /* 0x0000000307070211 */ /* 0x080fe400020f1c08 */
[C---:B------:R-:W-:Y:S02]  /*07c0*/  @P2 LEA R8, P4, R0.reuse, R2, 0x3 ;  /* 0x0000000200082211 */ /* 0x040fe400078818ff */
[----:B------:R-:W-:Y:S02]  /*07d0*/  SHF.R.S32.HI R17, RZ, 0x1f, R23 ;  /* 0x0000001fff117819 */ /* 0x000fe40000011417 */
[----:B------:R-:W-:-:S02]  /*07e0*/  @P2 LEA.HI.X R9, R0, R3, R9, 0x3, P4 ;  /* 0x0000000300092211 */ /* 0x000fc400020f1c09 */
[----:B------:R-:W-:-:S03]  /*07f0*/  @P6 IADD3 R0, P5, PT, R11, R12, RZ ;  /* 0x0000000c0b006210 */ /* 0x000fc60007fbe0ff */
[----:B------:R-:W-:Y:S02]  /*0800*/  @!P3 IADD3 R16, P4, PT, R23, R16, RZ ;  /* 0x000000101710b210 */ /* 0x000fe40007f9e0ff */
[----:B------:R-:W-:Y:S01]  /*0810*/  @P6 IMAD.X R11, R13, 0x1, R24, P5 ;  /* 0x000000010d0b6824 */ /* 0x000fe200028e0618 */
[-C--:B------:R-:W-:Y:S02]  /*0820*/  @P6 LEA R14, P5, R0, R2.reuse, 0x3 ;  /* 0x00000002000e6211 */ /* 0x080fe400078a18ff */
[----:B------:R-:W-:Y:S01]  /*0830*/  @!P3 IMAD.X R21, R17, 0x1, R10, P4 ;  /* 0x000000011115b824 */ /* 0x000fe200020e060a */
[----:B------:R-:W-:Y:S02]  /*0840*/  @!P3 LEA R10, P4, R16, R2, 0x3 ;  /* 0x00000002100ab211 */ /* 0x000fe400078818ff */
[-C--:B------:R-:W-:Y:S02]  /*0850*/  @P6 LEA.HI.X R15, R0, R3.reuse, R11, 0x3, P5 ;  /* 0x00000003000f6211 */ /* 0x080fe400028f1c0b */
[----:B------:R-:W-:-:S02]  /*0860*/  @!P3 LEA.HI.X R11, R16, R3, R21, 0x3, P4 ;  /* 0x00000003100bb211 */ /* 0x000fc400020f1c15 */
[----:B------:R-:W-:Y:S01]  /*0870*/  IADD3 R27, P4, PT, R12, UR10, RZ ;  /* 0x0000000a0c1b7c10 */ /* 0x000fe2000ff9e0ff */
[----:B------:R0:W5:Y:S01]  /*0880*/  @P6 LDG.E.CONSTANT R20, desc[UR6][R14.64+0x4] ;  /* 0x000004060e146981 */ /* 0x000162000c1e9900 */
[C---:B------:R-:W-:Y:S02]  /*0890*/  ISETP.GE.OR P5, PT, R19.reuse, UR11, !P6 ;  /* 0x0000000b13007c0c */ /* 0x040fe4000f7a6670 */
[-C--:B------:R-:W-:Y:S02]  /*08a0*/  IADD3 R0, P6, PT, R22, R12.reuse, RZ ;  /* 0x0000000c16007210 */ /* 0x080fe40007fde0ff */
[----:B------:R-:W-:Y:S02]  /*08b0*/  IADD3.X R26, PT, PT, R24, UR5, RZ, P4, !PT ;  /* 0x00000005181a7c10 */ /* 0x000fe4000a7fe4ff */
[----:B------:R-:W-:Y:S01]  /*08c0*/  ISETP.GE.AND P4, PT, R19, UR11, PT ;  /* 0x0000000b13007c0c */ /* 0x000fe2000bf86270 */
[----:B------:R-:W-:Y:S01]  /*08d0*/  IMAD.X R16, R25, 0x1, R24, P6 ;  /* 0x0000000119107824 */ /* 0x000fe200030e0618 */
[----:B------:R-:W-:Y:S01]  /*08e0*/  IADD3 R23, P6, PT, R23, R12, RZ ;  /* 0x0000000c17177210 */ /* 0x000fe20007fde0ff */
[----:B------:R-:W-:Y:S01]  /*08f0*/  VIADD R12, R22, 0xffffffff ;  /* 0xffffffff160c7836 */ /* 0x000fe20000000000 */
[----:B------:R-:W-:-:S02]  /*0900*/  SEL R27, R27, RZ, !P4 ;  /* 0x000000ff1b1b7207 */ /* 0x000fc40006000000 */
[----:B------:R-:W-:Y:S01]  /*0910*/  SEL R26, R26, RZ, !P4 ;  /* 0x000000ff1a1a7207 */ /* 0x000fe20006000000 */
[----:B------:R-:W-:Y:S01]  /*0920*/  IMAD.X R24, R17, 0x1, R24, P6 ;  /* 0x0000000111187824 */ /* 0x000fe200030e0618 */
[----:B------:R-:W-:-:S05]  /*0930*/  @!P5 IADD3 R17, P6, PT, R12, R27, RZ ;  /* 0x0000001b0c11d210 */ /* 0x000fca0007fde0ff */
[----:B0-----:R-:W-:Y:S01]  /*0940*/  @!P5 IMAD.X R14, R13, 0x1, R26, P6 ;  /* 0x000000010d0ed824 */ /* 0x001fe200030e061a */
[----:B------:R-:W-:-:S04]  /*0950*/  @!P5 LEA R12, P6, R17, R2, 0x3 ;  /* 0x00000002110cd211 */ /* 0x000fc800078c18ff */
[-C--:B------:R-:W-:Y:S02]  /*0960*/  @!P5 LEA.HI.X R13, R17, R3.reuse, R14, 0x3, P6 ;  /* 0x00000003110dd211 */ /* 0x080fe400030f1c0e */
[C---:B------:R-:W-:Y:S02]  /*0970*/  LEA R14, P6, R0.reuse, R2, 0x3 ;  /* 0x00000002000e7211 */ /* 0x040fe400078c18ff */
[----:B------:R-:W-:Y:S02]  /*0980*/  CS2R R28, SRZ ;  /* 0x00000000001c7805 */ /* 0x000fe4000001ff00 */
[----:B------:R-:W-:Y:S02]  /*0990*/  LEA.HI.X R15, R0, R3, R16, 0x3, P6 ;  /* 0x00000003000f7211 */ /* 0x000fe400030f1c10 */
[----:B------:R-:W-:Y:S02]  /*09a0*/  CS2R R16, SRZ ;  /* 0x0000000000107805 */ /* 0x000fe4000001ff00 */
[----:B------:R-:W5:Y:S04]  /*09b0*/  @!P3 LDG.E.CONSTANT R29, desc[UR6][R10.64] ;  /* 0x000000060a1db981 */ /* 0x000f68000c1e9900 */
[----:B------:R-:W5:Y:S04]  /*09c0*/  @P2 LDG.E.64.CONSTANT R16, desc[UR6][R8.64] ;  /* 0x0000000608102981 */ /* 0x000f68000c1e9b00 */
[----:B------:R-:W5:Y:S04]  /*09d0*/  @!P5 LDG.E.CONSTANT R28, desc[UR6][R12.64+0x4] ;  /* 0x000004060c1cd981 */ /* 0x000f68000c1e9900 */
[----:B------:R-:W5:Y:S01]  /*09e0*/  LDG.E.64.CONSTANT R14, desc[UR6][R14.64] ;  /* 0x000000060e0e7981 */ /* 0x000f62000c1e9b00 */
[----:B------:R-:W-:Y:S01]  /*09f0*/  ISETP.GE.AND P4, PT, R18, UR10, PT ;  /* 0x0000000a12007c0c */ /* 0x000fe2000bf86270 */
[----:B------:R-:W-:-:S02]  /*0a00*/  IMAD.MOV.U32 R21, RZ, RZ, RZ ;  /* 0x000000ffff157224 */ /* 0x000fc400078e00ff */
[----:B------:R-:W-:-:S04]  /*0a10*/  IMAD.MOV.U32 R0, RZ, RZ, RZ ;  /* 0x000000ffff007224 */ /* 0x000fc800078e00ff */
[----:B------:R-:W5:Y:S01]  /*0a20*/  @P0 LDG.E.CONSTANT R21, desc[UR6][R6.64+0x4] ;  /* 0x0000040606150981 */ /* 0x000f62000c1e9900 */
[----:B------:R-:W-:-:S05]  /*0a30*/  IADD3 R22, P0, PT, R22, R27, RZ ;  /* 0x0000001b16167210 */ /* 0x000fca0007f1e0ff */
[----:B------:R-:W-:-:S04]  /*0a40*/  @!P4 LEA R18, P6, R23, R2, 0x3 ;  /* 0x000000021712c211 */ /* 0x000fc800078c18ff */
[----:B------:R-:W-:Y:S01]  /*0a50*/  @!P4 LEA.HI.X R19, R23, R3, R24, 0x3, P6 ;  /* 0x000000031713c211 */ /* 0x000fe200030f1c18 */
[----:B------:R-:W-:Y:S02]  /*0a60*/  IMAD.X R26, R25, 0x1, R26, P0 ;  /* 0x00000001191a7824 */ /* 0x000fe400000e061a */
[----:B------:R-:W-:Y:S02]  /*0a70*/  IMAD.MOV.U32 R25, RZ, RZ, RZ ;  /* 0x000000ffff197224 */ /* 0x000fe400078e00ff */
[----:B------:R0:W5:Y:S02]  /*0a80*/  @!P4 LDG.E.CONSTANT R0, desc[UR6][R18.64] ;  /* 0x000000061200c981 */ /* 0x000164000c1e9900 */
[----:B0-----:R-:W-:Y:S01]  /*0a90*/  CS2R R18, SRZ ;  /* 0x0000000000127805 */ /* 0x001fe2000001ff00 */
[----:B------:R-:W-:Y:S06]  /*0aa0*/  @P1 BRA `(.L_x_4) ;  /* 0x0000000000201947 */ /* 0x000fec0003800000 */
[----:B------:R-:W-:Y:S02]  /*0ab0*/  IADD3 R23, P1, PT, R23, UR10, RZ ;  /* 0x0000000a17177c10 */ /* 0x000fe4000ff3e0ff */
[-C--:B------:R-:W-:Y:S02]  /*0ac0*/  LEA R18, P0, R22, R2.reuse, 0x3 ;  /* 0x0000000216127211 */ /* 0x080fe400078018ff */
[----:B------:R-:W-:Y:S02]  /*0ad0*/  IADD3.X R24, PT, PT, R24, UR5, RZ, P1, !PT ;  /* 0x0000000518187c10 */ /* 0x000fe40008ffe4ff */
[C---:B------:R-:W-:Y:S02]  /*0ae0*/  @!P4 LEA R2, P1, R23.reuse, R2, 0x3 ;  /* 0x000000021702c211 */ /* 0x040fe400078218ff */
[-C--:B------:R-:W-:Y:S02]  /*0af0*/  LEA.HI.X R19, R22, R3.reuse, R26, 0x3, P0 ;  /* 0x0000000316137211 */ /* 0x080fe400000f1c1a */
[----:B------:R-:W-:-:S04]  /*0b00*/  @!P4 LEA.HI.X R3, R23, R3, R24, 0x3, P1 ;  /* 0x000000031703c211 */ /* 0x000fc800008f1c18 */
[----:B------:R-:W5:Y:S04]  /*0b10*/  LDG.E.64.CONSTANT R18, desc[UR6][R18.64] ;  /* 0x0000000612127981 */ /* 0x000f68000c1e9b00 */
[----:B------:R0:W5:Y:S02]  /*0b20*/  @!P4 LDG.E.CONSTANT R25, desc[UR6][R2.64] ;  /* 0x000000060219c981 */ /* 0x000164000c1e9900 */
.L_x_4:
[----:B------:R-:W-:Y:S05]  /*0b30*/  BSYNC.RECONVERGENT B0 ;  /* 0x0000000000007941 */ /* 0x000fea0003800200 */
.L_x_2:
[----:B-1---5:R-:W-:Y:S01]  /*0b40*/  SHF.L.W.U32.HI R11, R21, 0x1, R16 ;  /* 0x00000001150b7819 */ /* 0x022fe20000010e10 */
[----:B------:R-:W1:Y:S01]  /*0b50*/  LDCU.64 UR8, c[0x0][0x388] ;  /* 0x00007100ff0877ac */ /* 0x000e620008000a00 */
[C---:B------:R-:W-:Y:S02]  /*0b60*/  SHF.L.W.U32.HI R6, R16.reuse, 0x1f, R17 ;  /* 0x0000001f10067819 */ /* 0x040fe40000010e11 */
[----:B------:R-:W-:Y:S02]  /*0b70*/  SHF.L.W.U32.HI R29, R17, 0x1f, R29 ;  /* 0x0000001f111d7819 */ /* 0x000fe40000010e1d */
[----:B------:R-:W-:Y:S02]  /*0b80*/  SHF.L.W.U32.HI R13, R16, 0x1, R17 ;  /* 0x00000001100d7819 */ /* 0x000fe40000010e11 */
[----:B------:R-:W-:Y:S02]  /*0b90*/  SHF.L.W.U32.HI R5, R15, 0x1f, R0 ;  /* 0x0000001f0f057819 */ /* 0x000fe40000010e00 */
[----:B0-----:R-:W-:-:S02]  /*0ba0*/  SHF.L.W.U32.HI R3, R20, 0x1, R14 ;  /* 0x0000000114037819 */ /* 0x001fc40000010e0e */
[--C-:B------:R-:W-:Y:S02]  /*0bb0*/  SHF.L.W.U32.HI R0, R14, 0x1f, R15.reuse ;  /* 0x0000001f0e007819 */ /* 0x100fe40000010e0f */
[----:B------:R-:W-:Y:S02]  /*0bc0*/  LOP3.LUT R2, R6, R11, R16, 0x96, !PT ;  /* 0x0000000b06027212 */ /* 0x000fe400078e9610 */
[----:B------:R-:W-:Y:S02]  /*0bd0*/  LOP3.LUT R6, R11, R16, R6, 0xe8, !PT ;  /* 0x000000100b067212 */ /* 0x000fe400078ee806 */
[----:B------:R-:W-:Y:S02]  /*0be0*/  SHF.L.W.U32.HI R8, R14, 0x1, R15 ;  /* 0x000000010e087819 */ /* 0x000fe40000010e0f */
[----:B------:R-:W-:Y:S02]  /*0bf0*/  LOP3.LUT R23, R29, R13, R17, 0x96, !PT ;  /* 0x0000000d1d177212 */ /* 0x000fe400078e9611 */
[----:B------:R-:W-:-:S02]  /*0c00*/  LOP3.LUT R9, R0, R3, R2, 0x96, !PT ;  /* 0x0000000300097212 */ /* 0x000fc400078e9602 */
[-CC-:B------:R-:W-:Y:S02]  /*0c10*/  LOP3.LUT R7, R0, R3.reuse, R2.reuse, 0x60, !PT ;  /* 0x0000000300077212 */ /* 0x180fe400078e6002 */
[----:B------:R-:W-:Y:S02]  /*0c20*/  LOP3.LUT R10, R3, R2, RZ, 0xc0, !PT ;  /* 0x00000002030a7212 */ /* 0x000fe400078ec0ff */
[----:B------:R-:W-:Y:S02]  /*0c30*/  LOP3.LUT R2, R6, R3, R2, 0x78, !PT ;  /* 0x0000000306027212 */ /* 0x000fe400078e7802 */
[----:B------:R-:W-:Y:S02]  /*0c40*/  LOP3.LUT R3, R13, R17, R29, 0xe8, !PT ;  /* 0x000000110d037212 */ /* 0x000fe400078ee81d */
[----:B------:R-:W-:Y:S02]  /*0c50*/  LOP3.LUT R12, R8, R23, RZ, 0xc0, !PT ;  /* 0x00000017080c7212 */ /* 0x000fe400078ec0ff */
[----:B------:R-:W-:-:S02]  /*0c60*/  SHF.L.W.U32.HI R28, R28, 0x1, R18 ;  /* 0x000000011c1c7819 */ /* 0x000fc40000010e12 */
[CCC-:B------:R-:W-:Y:S02]  /*0c70*/  LOP3.LUT R21, R5.reuse, R8.reuse, R23.reuse, 0x96, !PT ;  /* 0x0000000805157212 */ /* 0x1c0fe400078e9617 */
[-C--:B------:R-:W-:Y:S02]  /*0c80*/  LOP3.LUT R0, R5, R8.reuse, R23, 0x60, !PT ;  /* 0x0000000805007212 */ /* 0x080fe400078e6017 */
[----:B------:R-:W-:Y:S02]  /*0c90*/  LOP3.LUT R11, R10, R11, R16, 0x80, !PT ;  /* 0x0000000b0a0b7212 */ /* 0x000fe400078e8010 */
[----:B------:R-:W-:Y:S02]  /*0ca0*/  SHF.L.W.U32.HI R22, R18, 0x1, R19 ;  /* 0x0000000112167819 */ /* 0x000fe40000010e13 */
[----:B------:R-:W-:Y:S02]  /*0cb0*/  LOP3.LUT R5, R3, R8, R23, 0x78, !PT ;  /* 0x0000000803057212 */ /* 0x000fe400078e7817 */
[----:B------:R-:W-:-:S02]  /*0cc0*/  LOP3.LUT R16, R12, R13, R17, 0x80, !PT ;  /* 0x0000000d0c107212 */ /* 0x000fc400078e8011 */
[----:B------:R-:W-:Y:S02]  /*0cd0*/  LOP3.LUT R17, R28, R9, RZ, 0xc0, !PT ;  /* 0x000000091c117212 */ /* 0x000fe400078ec0ff */
[-CC-:B------:R-:W-:Y:S02]  /*0ce0*/  LOP3.LUT R10, R2, R28.reuse, R9.reuse, 0x80, !PT ;  /* 0x0000001c020a7212 */ /* 0x180fe400078e8009 */
[CCC-:B------:R-:W-:Y:S02]  /*0cf0*/  LOP3.LUT R8, R18.reuse, R28.reuse, R9.reuse, 0x96, !PT ;  /* 0x0000001c12087212 */ /* 0x1c0fe400078e9609 */
[C---:B------:R-:W-:Y:S02]  /*0d00*/  LOP3.LUT R9, R18.reuse, R28, R9, 0x60, !PT ;  /* 0x0000001c12097212 */ /* 0x040fe400078e6009 */
[----:B------:R-:W-:Y:S02]  /*0d10*/  SHF.L.W.U32.HI R13, R18, 0x1f, R19 ;  /* 0x0000001f120d7819 */ /* 0x000fe40000010e13 */
[----:B------:R-:W-:-:S02]  /*0d20*/  SHF.L.W.U32.HI R25, R19, 0x1f, R25 ;  /* 0x0000001f13197819 */ /* 0x000fc40000010e19 */
[CCC-:B------:R-:W-:Y:S02]  /*0d30*/  LOP3.LUT R12, R19.reuse, R22.reuse, R21.reuse, 0x96, !PT ;  /* 0x00000016130c7212 */ /* 0x1c0fe400078e9615 */
[----:B------:R-:W-:Y:S02]  /*0d40*/  LOP3.LUT R18, R19, R22, R21, 0x60, !PT ;  /* 0x0000001613127212 */ /* 0x000fe400078e6015 */
[C-C-:B------:R-:W-:Y:S02]  /*0d50*/  LOP3.LUT R19, R11.reuse, R7, R6.reuse, 0x78, !PT ;  /* 0x000000070b137212 */ /* 0x140fe400078e7806 */
[----:B------:R-:W-:Y:S02]  /*0d60*/  LOP3.LUT R20, R22, R21, RZ, 0xc0, !PT ;  /* 0x0000001516147212 */ /* 0x000fe400078ec0ff */
[----:B------:R-:W-:Y:S02]  /*0d70*/  LOP3.LUT R11, R11, R7, R6, 0x80, !PT ;  /* 0x000000070b0b7212 */ /* 0x000fe400078e8006 */
[----:B------:R-:W-:-:S02]  /*0d80*/  LOP3.LUT R6, R17, R2, R7, 0x96, !PT ;  /* 0x0000000211067212 */ /* 0x000fc400078e9607 */
[----:B------:R-:W-:Y:S02]  /*0d90*/  LOP3.LUT R7, R9, R2, R7, 0x60, !PT ;  /* 0x0000000209077212 */ /* 0x000fe400078e6007 */
[CCC-:B------:R-:W-:Y:S02]  /*0da0*/  LOP3.LUT R2, R16.reuse, R0.reuse, R3.reuse, 0x78, !PT ;  /* 0x0000000010027212 */ /* 0x1c0fe400078e7803 */
[----:B------:R-:W-:Y:S02]  /*0db0*/  LOP3.LUT R17, R16, R0, R3, 0x80, !PT ;  /* 0x0000000010117212 */ /* 0x000fe400078e8003 */
[----:B------:R-:W-:Y:S02]  /*0dc0*/  LOP3.LUT R21, R5, R22, R21, 0x80, !PT ;  /* 0x0000001605157212 */ /* 0x000fe400078e8015 */
[-CC-:B------:R-:W-:Y:S02]  /*0dd0*/  LOP3.LUT R3, R20, R5.reuse, R0.reuse, 0x96, !PT ;  /* 0x0000000514037212 */ /* 0x180fe400078e9600 */
[----:B------:R-:W-:-:S02]  /*0de0*/  LOP3.LUT R5, R18, R5, R0, 0x60, !PT ;  /* 0x0000000512057212 */ /* 0x000fc400078e6000 */
[-CC-:B------:R-:W-:Y:S02]  /*0df0*/  LOP3.LUT R11, R11, R10.reuse, R19.reuse, 0xf8, !PT ;  /* 0x0000000a0b0b7212 */ /* 0x180fe400078ef813 */
[CCC-:B------:R-:W-:Y:S02]  /*0e00*/  LOP3.LUT R0, R7.reuse, R10.reuse, R19.reuse, 0x60, !PT ;  /* 0x0000000a07007212 */ /* 0x1c0fe400078e6013 */
[----:B------:R-:W-:Y:S02]  /*0e10*/  LOP3.LUT R16, R7, R10, R19, 0x96, !PT ;  /* 0x0000000a07107212 */ /* 0x000fe400078e9613 */
[-CC-:B------:R-:W-:Y:S02]  /*0e20*/  LOP3.LUT R17, R17, R21.reuse, R2.reuse, 0xf8, !PT ;  /* 0x0000001511117212 */ /* 0x180fe400078ef802 */
[----:B------:R-:W-:Y:S02]  /*0e30*/  LOP3.LUT R10, R5, R21, R2, 0x60, !PT ;  /* 0x00000015050a7212 */ /* 0x000fe400078e6002 */
[----:B------:R-:W-:-:S02]  /*0e40*/  LOP3.LUT R0, R11, R0, RZ, 0xfc, !PT ;  /* 0x000000000b007212 */ /* 0x000fc400078efcff */
[----:B------:R-:W-:Y:S02]  /*0e50*/  LOP3.LUT R7, R6, R8, R13, 0x80, !PT ;  /* 0x0000000806077212 */ /* 0x000fe400078e800d */
[----:B------:R-:W-:Y:S02]  /*0e60*/  LOP3.LUT R10, R17, R10, RZ, 0xfc, !PT ;  /* 0x0000000a110a7212 */ /* 0x000fe400078efcff */
[----:B------:R-:W-:Y:S02]  /*0e70*/  LOP3.LUT R20, R5, R21, R2, 0x96, !PT ;  /* 0x0000001505147212 */ /* 0x000fe400078e9602 */
[----:B------:R-:W-:Y:S02]  /*0e80*/  LOP3.LUT R17, R3, R12, R25, 0x80, !PT ;  /* 0x0000000c03117212 */ /* 0x000fe400078e8019 */
[----:B------:R-:W-:Y:S02]  /*0e90*/  LOP3.LUT R0, R0, R16, R7, 0xf8, !PT ;  /* 0x0000001000007212 */ /* 0x000fe400078ef807 */
[----:B------:R-:W-:-:S02]  /*0ea0*/  LOP3.LUT R10, R10, R20, R17, 0xf8, !PT ;  /* 0x000000140a0a7212 */ /* 0x000fc400078ef811 */
[----:B------:R-:W-:Y:S02]  /*0eb0*/  LOP3.LUT R5, R16, R7, RZ, 0x3c, !PT ;  /* 0x0000000710057212 */ /* 0x000fe400078e3cff */
[----:B------:R-:W-:Y:S02]  /*0ec0*/  LOP3.LUT R2, R0, R16, R7, 0xf6, !PT ;  /* 0x0000001000027212 */ /* 0x000fe400078ef607 */
[----:B------:R-:W-:Y:S02]  /*0ed0*/  LOP3.LUT R19, R3, R18, RZ, 0x3c, !PT ;  /* 0x0000001203137212 */ /* 0x000fe400078e3cff */
[----:B------:R-:W-:Y:S02]  /*0ee0*/  LOP3.LUT R11, R20, R17, RZ, 0x3c, !PT ;  /* 0x00000011140b7212 */ /* 0x000fe400078e3cff */
[----:B------:R-:W-:Y:S02]  /*0ef0*/  LOP3.LUT R16, R6, R9, RZ, 0x3c, !PT ;  /* 0x0000000906107212 */ /* 0x000fe400078e3cff */
[----:B------:R-:W-:-:S02]  /*0f00*/  LOP3.LUT R7, R10, R20, R17, 0xf6, !PT ;  /* 0x000000140a077212 */ /* 0x000fc400078ef611 */
[-CC-:B------:R-:W-:Y:S02]  /*0f10*/  LOP3.LUT R17, R19, R12.reuse, R25.reuse, 0x78, !PT ;  /* 0x0000000c13117212 */ /* 0x180fe400078e7819 */
[----:B------:R-:W-:Y:S02]  /*0f20*/  LOP3.LUT R11, R11, R12, R25, 0xf6, !PT ;  /* 0x0000000c0b0b7212 */ /* 0x000fe400078ef619 */
[-CC-:B------:R-:W-:Y:S02]  /*0f30*/  LOP3.LUT R2, R2, R8.reuse, R13.reuse, 0x6, !PT ;  /* 0x0000000802027212 */ /* 0x180fe400078e060d */
[-CC-:B------:R-:W-:Y:S02]  /*0f40*/  LOP3.LUT R16, R16, R8.reuse, R13.reuse, 0x78, !PT ;  /* 0x0000000810107212 */ /* 0x180fe400078e780d */
[----:B------:R-:W-:Y:S02]  /*0f50*/  LOP3.LUT R5, R5, R8, R13, 0xf6, !PT ;  /* 0x0000000805057212 */ /* 0x000fe400078ef60d */
[----:B------:R-:W-:-:S02]  /*0f60*/  LOP3.LUT R12, R7, R12, R25, 0x6, !PT ;  /* 0x0000000c070c7212 */ /* 0x000fc400078e0619 */
[----:B------:R-:W-:Y:S02]  /*0f70*/  LOP3.LUT R2, R2, R6, R9, 0x60, !PT ;  /* 0x0000000602027212 */ /* 0x000fe400078e6009 */
[----:B------:R-:W-:Y:S02]  /*0f80*/  LOP3.LUT R5, R16, R5, R0, 0x10, !PT ;  /* 0x0000000510057212 */ /* 0x000fe400078e1000 */
[----:B------:R-:W-:Y:S02]  /*0f90*/  LOP3.LUT R11, R17, R11, R10, 0x10, !PT ;  /* 0x0000000b110b7212 */ /* 0x000fe400078e100a */
[----:B-1----:R-:W-:Y:S02]  /*0fa0*/  LEA R6, P0, R4, UR8, 0x3 ;  /* 0x0000000804067c11 */ /* 0x002fe4000f8018ff */
[----:B------:R-:W-:Y:S02]  /*0fb0*/  LOP3.LUT R3, R12, R3, R18, 0x60, !PT ;  /* 0x000000030c037212 */ /* 0x000fe400078e6012 */
[----:B------:R-:W-:-:S02]  /*0fc0*/  LOP3.LUT R2, R2, R5, R14, 0xf8, !PT ;  /* 0x0000000502027212 */ /* 0x000fc400078ef80e */
[----:B------:R-:W-:Y:S02]  /*0fd0*/  LEA.HI.X R7, R4, UR9, RZ, 0x3, P0 ;  /* 0x0000000904077c11 */ /* 0x000fe400080f1cff */
[----:B------:R-:W-:-:S05]  /*0fe0*/  LOP3.LUT R3, R3, R11, R15, 0xf8, !PT ;  /* 0x0000000b03037212 */ /* 0x000fca00078ef80f */
[----:B------:R-:W-:Y:S01]  /*0ff0*/  STG.E.64 desc[UR6][R6.64], R2 ;  /* 0x0000000206007986 */ /* 0x000fe2000c101b06 */
[----:B------:R-:W-:Y:S05]  /*1000*/  EXIT ;  /* 0x000000000000794d */ /* 0x000fea0003800000 */
        .weak           $__internal_0_$__cuda_sm20_div_u64
        .type           $__internal_0_$__cuda_sm20_div_u64,@function
        .size           $__internal_0_$__cuda_sm20_div_u64,(.L_x_6 - $__internal_0_$__cuda_sm20_div_u64)
$__internal_0_$__cuda_sm20_div_u64:
[----:B------:R-:W0:Y:S02]  /*1010*/  LDCU UR4, c[0x0][0x390] ;  /* 0x00007200ff0477ac */ /* 0x000e240008000800 */
[----:B0-----:R-:W0:Y:S08]  /*1020*/  I2F.U64.RP R8, UR4 ;  /* 0x0000000400087d12 */ /* 0x001e300008309000 */
[----:B0-----:R-:W0:Y:S02]  /*1030*/  MUFU.RCP R8, R8 ;  /* 0x0000000800087308 */ /* 0x001e240000001000 */
[----:B0-----:R-:W-:-:S06]  /*1040*/  VIADD R2, R8, 0x1ffffffe ;  /* 0x1ffffffe08027836 */ /* 0x001fcc0000000000 */
[----:B------:R-:W0:Y:S02]  /*1050*/  F2I.U64.TRUNC R2, R2 ;  /* 0x0000000200027311 */ /* 0x000e24000020d800 */
[----:B0-----:R-:W-:-:S04]  /*1060*/  IMAD.WIDE.U32 R6, R2, UR4, RZ ;  /* 0x0000000402067c25 */ /* 0x001fc8000f8e00ff */
[----:B------:R-:W-:Y:S01]  /*1070*/  IMAD R7, R2, UR5, R7 ;  /* 0x0000000502077c24 */ /* 0x000fe2000f8e0207 */
[----:B------:R-:W-:-:S03]  /*1080*/  IADD3 R9, P0, PT, RZ, -R6, RZ ;  /* 0x80000006ff097210 */ /* 0x000fc60007f1e0ff */
[----:B------:R-:W-:Y:S02]  /*1090*/  IMAD R7, R3, UR4, R7 ;  /* 0x0000000403077c24 */ /* 0x000fe4000f8e0207 */
[----:B------:R-:W-:-:S04]  /*10a0*/  IMAD.HI.U32 R6, R2, R9, RZ ;  /* 0x0000000902067227 */ /* 0x000fc800078e00ff */
[----:B------:R-:W-:Y:S02]  /*10b0*/  IMAD.X R11, RZ, RZ, ~R7, P0 ;  /* 0x000000ffff0b7224 */ /* 0x000fe400000e0e07 */
[----:B------:R-:W-:Y:S02]  /*10c0*/  IMAD.MOV.U32 R7, RZ, RZ, R2 ;  /* 0x000000ffff077224 */ /* 0x000fe400078e0002 */
[-C--:B------:R-:W-:Y:S02]  /*10d0*/  IMAD R13, R3, R11.reuse, RZ ;  /* 0x0000000b030d7224 */ /* 0x080fe400078e02ff */
[----:B------:R-:W-:-:S04]  /*10e0*/  IMAD.WIDE.U32 R6, P0, R2, R11, R6 ;  /* 0x0000000b02067225 */ /* 0x000fc80007800006 */
[----:B------:R-:W-:-:S04]  /*10f0*/  IMAD.HI.U32 R11, R3, R11, RZ ;  /* 0x0000000b030b7227 */ /* 0x000fc800078e00ff */
[----:B------:R-:W-:-:S05]  /*1100*/  IMAD.HI.U32 R6, P1, R3, R9, R6 ;  /* 0x0000000903067227 */ /* 0x000fca0007820006 */
[----:B------:R-:W-:Y:S01]  /*1110*/  IADD3 R7, P2, PT, R13, R6, RZ ;  /* 0x000000060d077210 */ /* 0x000fe20007f5e0ff */
[----:B------:R-:W-:-:S04]  /*1120*/  IMAD.X R6, R11, 0x1, R3, P0 ;  /* 0x000000010b067824 */ /* 0x000fc800000e0603 */
[----:B------:R-:W-:Y:S01]  /*1130*/  IMAD.WIDE.U32 R2, R7, UR4, RZ ;  /* 0x0000000407027c25 */ /* 0x000fe2000f8e00ff */
[----:B------:R-:W-:-:S03]  /*1140*/  IADD3.X R9, PT, PT, RZ, RZ, R6, P2, P1 ;  /* 0x000000ffff097210 */ /* 0x000fc600017e2406 */
[----:B------:R-:W-:Y:S01]  /*1150*/  IMAD R6, R7, UR5, R3 ;  /* 0x0000000507067c24 */ /* 0x000fe2000f8e0203 */
[----:B------:R-:W-:-:S03]  /*1160*/  IADD3 R3, P0, PT, RZ, -R2, RZ ;  /* 0x80000002ff037210 */ /* 0x000fc60007f1e0ff */
[----:B------:R-:W-:Y:S02]  /*1170*/  IMAD R2, R9, UR4, R6 ;  /* 0x0000000409027c24 */ /* 0x000fe4000f8e0206 */
[----:B------:R-:W-:-:S04]  /*1180*/  IMAD.HI.U32 R6, R7, R3, RZ ;  /* 0x0000000307067227 */ /* 0x000fc800078e00ff */
[----:B------:R-:W-:-:S04]  /*1190*/  IMAD.X R2, RZ, RZ, ~R2, P0 ;  /* 0x000000ffff027224 */ /* 0x000fc800000e0e02 */
[----:B------:R-:W-:-:S04]  /*11a0*/  IMAD.WIDE.U32 R6, P0, R7, R2, R6 ;  /* 0x0000000207067225 */ /* 0x000fc80007800006 */
[C---:B------:R-:W-:Y:S02]  /*11b0*/  IMAD R8, R9.reuse, R2, RZ ;  /* 0x0000000209087224 */ /* 0x040fe400078e02ff */
[----:B------:R-:W-:-:S04]  /*11c0*/  IMAD.HI.U32 R7, P1, R9, R3, R6 ;  /* 0x0000000309077227 */ /* 0x000fc80007820006 */
[----:B------:R-:W-:Y:S01]  /*11d0*/  IMAD.HI.U32 R6, R9, R2, RZ ;  /* 0x0000000209067227 */ /* 0x000fe200078e00ff */
[----:B------:R-:W-:-:S03]  /*11e0*/  IADD3 R7, P2, PT, R8, R7, RZ ;  /* 0x0000000708077210 */ /* 0x000fc60007f5e0ff */
[----:B------:R-:W-:Y:S02]  /*11f0*/  IMAD.X R9, R6, 0x1, R9, P0 ;  /* 0x0000000106097824 */ /* 0x000fe400000e0609 */
[----:B------:R-:W-:-:S03]  /*1200*/  IMAD.HI.U32 R2, R7, R4, RZ ;  /* 0x0000000407027227 */ /* 0x000fc600078e00ff */
[----:B------:R-:W-:Y:S01]  /*1210*/  IADD3.X R9, PT, PT, RZ, RZ, R9, P2, P1 ;  /* 0x000000ffff097210 */ /* 0x000fe200017e2409 */
[----:B------:R-:W-:Y:S02]  /*1220*/  IMAD.MOV.U32 R3, RZ, RZ, RZ ;  /* 0x000000ffff037224 */ /* 0x000fe400078e00ff */
[----:B------:R-:W-:-:S04]  /*1230*/  IMAD.WIDE.U32 R2, RZ, R7, R2 ;  /* 0x00000007ff027225 */ /* 0x000fc800078e0002 */
[----:B------:R-:W-:-:S04]  /*1240*/  IMAD.HI.U32 R2, P0, R9, R4, R2 ;  /* 0x0000000409027227 */ /* 0x000fc80007800002 */
[----:B------:R-:W-:Y:S01]  /*1250*/  IMAD.X R6, RZ, RZ, RZ, P0 ;  /* 0x000000ffff067224 */ /* 0x000fe200000e06ff */
[----:B------:R-:W-:-:S05]  /*1260*/  IADD3 R7, P1, PT, RZ, R2, RZ ;  /* 0x00000002ff077210 */ /* 0x000fca0007f3e0ff */
[----:B------:R-:W-:-:S04]  /*1270*/  IMAD.WIDE.U32 R2, R7, UR4, RZ ;  /* 0x0000000407027c25 */ /* 0x000fc8000f8e00ff */
[----:B------:R-:W-:Y:S01]  /*1280*/  IMAD.X R6, RZ, RZ, R6, P1 ;  /* 0x000000ffff067224 */ /* 0x000fe200008e0606 */
[----:B------:R-:W-:Y:S01]  /*1290*/  IADD3 R11, P1, PT, -R2, R4, RZ ;  /* 0x00000004020b7210 */ /* 0x000fe20007f3e1ff */
[C---:B------:R-:W-:Y:S01]  /*12a0*/  IMAD R3, R7.reuse, UR5, R3 ;  /* 0x0000000507037c24 */ /* 0x040fe2000f8e0203 */
[----:B------:R-:W-:Y:S02]  /*12b0*/  IADD3 R2, P2, PT, R7, 0x1, RZ ;  /* 0x0000000107027810 */ /* 0x000fe40007f5e0ff */
[----:B------:R-:W-:Y:S01]  /*12c0*/  ISETP.GE.U32.AND P0, PT, R11, UR4, PT ;  /* 0x000000040b007c0c */ /* 0x000fe2000bf06070 */
[----:B------:R-:W-:-:S04]  /*12d0*/  IMAD R3, R6, UR4, R3 ;  /* 0x0000000406037c24 */ /* 0x000fc8000f8e0203 */
[----:B------:R-:W-:Y:S01]  /*12e0*/  IMAD.X R10, RZ, RZ, ~R3, P1 ;  /* 0x000000ffff0a7224 */ /* 0x000fe200008e0e03 */
[----:B------:R-:W-:Y:S01]  /*12f0*/  IADD3 R8, P1, PT, R11, -UR4, RZ ;  /* 0x800000040b087c10 */ /* 0x000fe2000ff3e0ff */
[----:B------:R-:W-:-:S03]  /*1300*/  IMAD.X R3, RZ, RZ, R6, P2 ;  /* 0x000000ffff037224 */ /* 0x000fc600010e0606 */
[C---:B------:R-:W-:Y:S02]  /*1310*/  ISETP.GE.U32.AND.EX P0, PT, R10.reuse, UR5, PT, P0 ;  /* 0x000000050a007c0c */ /* 0x040fe4000bf06100 */
[----:B------:R-:W-:Y:S02]  /*1320*/  IADD3.X R9, PT, PT, R10, ~UR5, RZ, P1, !PT ;  /* 0x800000050a097c10 */ /* 0x000fe40008ffe4ff */
[----:B------:R-:W-:Y:S02]  /*1330*/  SEL R2, R2, R7, P0 ;  /* 0x0000000702027207 */ /* 0x000fe40000000000 */
[----:B------:R-:W-:Y:S02]  /*1340*/  SEL R8, R8, R11, P0 ;  /* 0x0000000b08087207 */ /* 0x000fe40000000000 */
[----:B------:R-:W-:Y:S02]  /*1350*/  SEL R3, R3, R6, P0 ;  /* 0x0000000603037207 */ /* 0x000fe40000000000 */
[----:B------:R-:W-:-:S02]  /*1360*/  IADD3 R7, P2, PT, R2, 0x1, RZ ;  /* 0x0000000102077810 */ /* 0x000fc40007f5e0ff */
[----:B------:R-:W-:Y:S02]  /*1370*/  SEL R9, R9, R10, P0 ;  /* 0x0000000a09097207 */ /* 0x000fe40000000000 */
[----:B------:R-:W-:Y:S01]  /*1380*/  ISETP.GE.U32.AND P0, PT, R8, UR4, PT ;  /* 0x0000000408007c0c */ /* 0x000fe2000bf06070 */
[----:B------:R-:W-:Y:S01]  /*1390*/  IMAD.X R6, RZ, RZ, R3, P2 ;  /* 0x000000ffff067224 */ /* 0x000fe200010e0603 */
[----:B------:R-:W-:Y:S02]  /*13a0*/  ISETP.NE.U32.AND P1, PT, RZ, UR4, PT ;  /* 0x00000004ff007c0c */ /* 0x000fe4000bf25070 */
[----:B------:R-:W-:Y:S02]  /*13b0*/  ISETP.GE.U32.AND.EX P0, PT, R9, UR5, PT, P0 ;  /* 0x0000000509007c0c */ /* 0x000fe4000bf06100 */
[----:B------:R-:W-:Y:S02]  /*13c0*/  ISETP.NE.AND.EX P1, PT, RZ, UR5, PT, P1 ;  /* 0x00000005ff007c0c */ /* 0x000fe4000bf25310 */
[----:B------:R-:W-:Y:S01]  /*13d0*/  SEL R7, R7, R2, P0 ;  /* 0x0000000207077207 */ /* 0x000fe20000000000 */
[----:B------:R-:W-:Y:S01]  /*13e0*/  IMAD.MOV.U32 R2, RZ, RZ, R0 ;  /* 0x000000ffff027224 */ /* 0x000fe200078e0000 */
[----:B------:R-:W-:Y:S01]  /*13f0*/  SEL R6, R6, R3, P0 ;  /* 0x0000000306067207 */ /* 0x000fe20000000000 */
[----:B------:R-:W-:Y:S01]  /*1400*/  IMAD.MOV.U32 R3, RZ, RZ, 0x0 ;  /* 0x00000000ff037424 */ /* 0x000fe200078e00ff */
[----:B------:R-:W-:-:S02]  /*1410*/  SEL R7, R7, 0xffffffff, P1 ;  /* 0xffffffff07077807 */ /* 0x000fc40000800000 */
[----:B------:R-:W-:Y:S01]  /*1420*/  SEL R6, R6, 0xffffffff, P1 ;  /* 0xffffffff06067807 */ /* 0x000fe20000800000 */
[----:B------:R-:W-:Y:S06]  /*1430*/  RET.REL.NODEC R2 `(_ZN36_GLOBAL__N__e3aab512_4_k_cu_e7fdbb9e15gol_step_kernelEPKmPmii) ;  /* 0xffffffe802f07950 */ /* 0x000fec0003c3ffff */
.L_x_5:
[----:B------:R-:W-:-:S00]  /*1440*/  BRA `(.L_x_5) ;  /* 0xfffffffc00fc7947 */ /* 0x000fc0000383ffff */
[----:B------:R-:W-:-:S00]  /*1450*/  NOP ;  /* 0x0000000000007918 */ /* 0x000fc00000000000 */
        /* <DEDUP_REMOVED lines=10> */
.L_x_6:


//--------------------- .nv.shared.reserved.0     --------------------------
	.section	.nv.shared.reserved.0,"aw",@nobits
	.weak		__nv_reservedSMEM_offset_0_alias
	.size		__nv_reservedSMEM_offset_0_alias, 0, 64
	.other		__nv_reservedSMEM_offset_0_alias,@"STO_CUDA_RESERVED_SHARED STV_DEFAULT"
__nv_reservedSMEM_offset_0_alias:
	.zero		0
	.zero		64


//--------------------- .nv.constant0._ZN36_GLOBAL__N__e3aab512_4_k_cu_e7fdbb9e15gol_step_kernelEPKmPmii --------------------------
	.section	.nv.constant0._ZN36_GLOBAL__N__e3aab512_4_k_cu_e7fdbb9e15gol_step_kernelEPKmPmii,"a",@progbits
	.sectionflags	@""
	.align	4
.nv.constant0._ZN36_GLOBAL__N__e3aab512_4_k_cu_e7fdbb9e15gol_step_kernelEPKmPmii:
	.zero		920


//--------------------- SYMBOLS --------------------------

	.type		.nv.reservedSmem.offset0,@object
	.size		.nv.reservedSmem.offset0,0x4
